//
// Generated by NVIDIA NVVM Compiler
//
// Compiler Build ID: CL-36424714
// Cuda compilation tools, release 13.0, V13.0.88
// Based on NVVM 20.0.0
//

.version 9.0
.target sm_100
.address_size 64

	// .globl	_Z7reversePiS_i

.visible .entry _Z7reversePiS_i(
	.param .u64 .ptr .align 1 _Z7reversePiS_i_param_0,
	.param .u64 .ptr .align 1 _Z7reversePiS_i_param_1,
	.param .u32 _Z7reversePiS_i_param_2
)
{
	.reg .pred 	%p<2>;
	.reg .b32 	%r<9>;
	.reg .b64 	%rd<8>;

	ld.param.u64 	%rd1, [_Z7reversePiS_i_param_0];
	ld.param.u64 	%rd2, [_Z7reversePiS_i_param_1];
	ld.param.u32 	%r2, [_Z7reversePiS_i_param_2];
	mov.u32 	%r3, %ctaid.x;
	mov.u32 	%r4, %ntid.x;
	mov.u32 	%r5, %tid.x;
	mad.lo.s32 	%r1, %r3, %r4, %r5;
	setp.ge.s32 	%p1, %r1, %r2;
	@%p1 bra 	$L__BB0_2;
	cvta.to.global.u64 	%rd3, %rd2;
	cvta.to.global.u64 	%rd4, %rd1;
	mul.wide.s32 	%rd5, %r1, 4;
	add.s64 	%rd6, %rd3, %rd5;
	ld.global.u32 	%r6, [%rd6];
	not.b32 	%r7, %r6;
	add.s32 	%r8, %r2, %r7;
	add.s64 	%rd7, %rd4, %rd5;
	st.global.u32 	[%rd7], %r8;
$L__BB0_2:
	ret;

}


// ===== COMPILED SASS (sm_100) =====

	.target	sm_100

	.elftype	@"ET_EXEC"


//--------------------- .note.nv.tkinfo           --------------------------
	.section	.note.nv.tkinfo,"",@"SHT_NOTE"
	.sectionflags	@"SHF_NOTE_NV_TKINFO"
	.tkinfo
        /*0018*/ 	.word	0x00000002
        /*0030*/ 	.string	""
        /*0030*/ 	.string	"ptxas"
        /*0030*/ 	.string	"Cuda compilation tools, release 13.0, V13.0.88"
        /*0030*/ 	.string	"Build cuda_13.0.r13.0/compiler.36424714_0"
        /*0030*/ 	.string	"-arch sm_100 -m 64 "



//--------------------- .note.nv.cuinfo           --------------------------
	.section	.note.nv.cuinfo,"",@"SHT_NOTE"
	.sectionflags	@"SHF_NOTE_NV_CUINFO"
        /*0018*/ 	.short	0x0002
        /*001a*/ 	.short	0x0064
        /*001c*/ 	.short	0x0082
	.zero		2


//--------------------- .nv.info                  --------------------------
	.section	.nv.info,"",@"SHT_CUDA_INFO"
	.align	4


	//----- nvinfo : EIATTR_REGCOUNT
	.align		4
        /*0000*/ 	.byte	0x04, 0x2f
        /*0002*/ 	.short	(.L_1 - .L_0)
	.align		4
.L_0:
        /*0004*/ 	.word	index@(_Z7reversePiS_i)
        /*0008*/ 	.word	0x0000000a


	//----- nvinfo : EIATTR_FRAME_SIZE
	.align		4
.L_1:
        /*000c*/ 	.byte	0x04, 0x11
        /*000e*/ 	.short	(.L_3 - .L_2)
	.align		4
.L_2:
        /*0010*/ 	.word	index@(_Z7reversePiS_i)
        /*0014*/ 	.word	0x00000000


	//----- nvinfo : EIATTR_MIN_STACK_SIZE
	.align		4
.L_3:
        /*0018*/ 	.byte	0x04, 0x12
        /*001a*/ 	.short	(.L_5 - .L_4)
	.align		4
.L_4:
        /*001c*/ 	.word	index@(_Z7reversePiS_i)
        /*0020*/ 	.word	0x00000000
.L_5:


//--------------------- .nv.compat                --------------------------
	.section	.nv.compat,"",@"SHT_CUDA_COMPAT_INFO"
	.align	4
        /*0000*/ 	.byte	0x02, 0x09, 0x00, 0x00, 0x02, 0x02, 0x01, 0x00, 0x02, 0x05, 0x05, 0x00, 0x03, 0x07, 0x01, 0x01
        /*0010*/ 	.byte	0x02, 0x03, 0x00, 0x00, 0x02, 0x06, 0x01, 0x00, 0x04, 0x0b, 0x08, 0x00, 0x09, 0x00, 0x00, 0x00
        /*0020*/ 	.byte	0x00, 0x00, 0x00, 0x00


//--------------------- .nv.info._Z7reversePiS_i  --------------------------
	.section	.nv.info._Z7reversePiS_i,"",@"SHT_CUDA_INFO"
	.sectionflags	@""
	.align	4


	//----- nvinfo : EIATTR_CUDA_API_VERSION
	.align		4
        /*0000*/ 	.byte	0x04, 0x37
        /*0002*/ 	.short	(.L_7 - .L_6)
.L_6:
        /*0004*/ 	.word	0x00000082


	//----- nvinfo : EIATTR_KPARAM_INFO
	.align		4
.L_7:
        /*0008*/ 	.byte	0x04, 0x17
        /*000a*/ 	.short	(.L_9 - .L_8)
.L_8:
        /*000c*/ 	.word	0x00000000
        /*0010*/ 	.short	0x0002
        /*0012*/ 	.short	0x0010
        /*0014*/ 	.byte	0x00, 0xf0, 0x11, 0x00


	//----- nvinfo : EIATTR_KPARAM_INFO
	.align		4
.L_9:
        /*0018*/ 	.byte	0x04, 0x17
        /*001a*/ 	.short	(.L_11 - .L_10)
.L_10:
        /*001c*/ 	.word	0x00000000
        /*0020*/ 	.short	0x0001
        /*0022*/ 	.short	0x0008
        /*0024*/ 	.byte	0x00, 0xf5, 0x21, 0x00


	//----- nvinfo : EIATTR_KPARAM_INFO
	.align		4
.L_11:
        /*0028*/ 	.byte	0x04, 0x17
        /*002a*/ 	.short	(.L_13 - .L_12)
.L_12:
        /*002c*/ 	.word	0x00000000
        /*0030*/ 	.short	0x0000
        /*0032*/ 	.short	0x0000
        /*0034*/ 	.byte	0x00, 0xf5, 0x21, 0x00


	//----- nvinfo : EIATTR_SPARSE_MMA_MASK
	.align		4
.L_13:
        /*0038*/ 	.byte	0x03, 0x50
        /*003a*/ 	.short	0x0000


	//----- nvinfo : EIATTR_MAXREG_COUNT
	.align		4
        /*003c*/ 	.byte	0x03, 0x1b
        /*003e*/ 	.short	0x00ff


	//----- nvinfo : EIATTR_MERCURY_ISA_VERSION
	.align		4
        /*0040*/ 	.byte	0x03, 0x5f
        /*0042*/ 	.short	0x0101


	//----- nvinfo : EIATTR_VRC_CTA_INIT_COUNT
	.align		4
        /*0044*/ 	.byte	0x02, 0x4a
	.zero		1
	.zero		1


	//----- nvinfo : EIATTR_EXIT_INSTR_OFFSETS
	.align		4
        /*0048*/ 	.byte	0x04, 0x1c
        /*004a*/ 	.short	(.L_15 - .L_14)


	//   ....[0]....
.L_14:
        /*004c*/ 	.word	0x00000070


	//   ....[1]....
        /*0050*/ 	.word	0x00000110


	//----- nvinfo : EIATTR_CBANK_PARAM_SIZE
	.align		4
.L_15:
        /*0054*/ 	.byte	0x03, 0x19
        /*0056*/ 	.short	0x0014


	//----- nvinfo : EIATTR_PARAM_CBANK
	.align		4
        /*0058*/ 	.byte	0x04, 0x0a
        /*005a*/ 	.short	(.L_17 - .L_16)
	.align		4
.L_16:
        /*005c*/ 	.word	index@(.nv.constant0._Z7reversePiS_i)
        /*0060*/ 	.short	0x0380
        /*0062*/ 	.short	0x0014


	//----- nvinfo : EIATTR_SW_WAR
	.align		4
.L_17:
        /*0064*/ 	.byte	0x04, 0x36
        /*0066*/ 	.short	(.L_19 - .L_18)
.L_18:
        /*0068*/ 	.word	0x00000008
.L_19:


//--------------------- .nv.callgraph             --------------------------
	.section	.nv.callgraph,"",@"SHT_CUDA_CALLGRAPH"
	.align	4
	.sectionentsize	8
	.align		4
        /*0000*/ 	.word	0x00000000
	.align		4
        /*0004*/ 	.word	0xffffffff
	.align		4
        /*0008*/ 	.word	0x00000000
	.align		4
        /*000c*/ 	.word	0xfffffffe
	.align		4
        /*0010*/ 	.word	0x00000000
	.align		4
        /*0014*/ 	.word	0xfffffffd
	.align		4
        /*0018*/ 	.word	0x00000000
	.align		4
        /*001c*/ 	.word	0xfffffffc


//--------------------- .text._Z7reversePiS_i     --------------------------
	.section	.text._Z7reversePiS_i,"ax",@progbits
	.align	128
        .global         _Z7reversePiS_i
        .type           _Z7reversePiS_i,@function
        .size           _Z7reversePiS_i,(.L_x_1 - _Z7reversePiS_i)
        .other          _Z7reversePiS_i,@"STO_CUDA_ENTRY STV_DEFAULT"
_Z7reversePiS_i:
.text._Z7reversePiS_i:
[----:B------:R-:W-:Y:S01]  /*0000*/  LDC R1, c[0x0][0x37c] ;  /* 0x0000df00ff017b82 */ /* 0x000fe20000000800 */
[----:B------:R-:W0:Y:S07]  /*0010*/  S2R R0, SR_TID.X ;  /* 0x0000000000007919 */ /* 0x000e2e0000002100 */
[----:B------:R-:W0:Y:S01]  /*0020*/  S2UR UR4, SR_CTAID.X ;  /* 0x00000000000479c3 */ /* 0x000e220000002500 */
[----:B------:R-:W1:Y:S07]  /*0030*/  LDCU UR6, c[0x0][0x390] ;  /* 0x00007200ff0677ac */ /* 0x000e6e0008000800 */
[----:B------:R-:W0:Y:S02]  /*0040*/  LDC R7, c[0x0][0x360] ;  /* 0x0000d800ff077b82 */ /* 0x000e240000000800 */
[----:B0-----:R-:W-:-:S05]  /*0050*/  IMAD R7, R7, UR4, R0 ;  /* 0x0000000407077c24 */ /* 0x001fca000f8e0200 */
[----:B-1----:R-:W-:-:S13]  /*0060*/  ISETP.GE.AND P0, PT, R7, UR6, PT ;  /* 0x0000000607007c0c */ /* 0x002fda000bf06270 */
[----:B------:R-:W-:Y:S05]  /*0070*/  @P0 EXIT ;  /* 0x000000000000094d */ /* 0x000fea0003800000 */
[----:B------:R-:W0:Y:S01]  /*0080*/  LDC.64 R2, c[0x0][0x388] ;  /* 0x0000e200ff027b82 */ /* 0x000e220000000a00 */
[----:B------:R-:W1:Y:S07]  /*0090*/  LDCU.64 UR4, c[0x0][0x358] ;  /* 0x00006b00ff0477ac */ /* 0x000e6e0008000a00 */
[----:B------:R-:W2:Y:S01]  /*00a0*/  LDC.64 R4, c[0x0][0x380] ;  /* 0x0000e000ff047b82 */ /* 0x000ea20000000a00 */
[----:B0-----:R-:W-:-:S06]  /*00b0*/  IMAD.WIDE R2, R7, 0x4, R2 ;  /* 0x0000000407027825 */ /* 0x001fcc00078e0202 */
[----:B-1----:R-:W3:Y:S01]  /*00c0*/  LDG.E R2, desc[UR4][R2.64] ;  /* 0x0000000402027981 */ /* 0x002ee2000c1e1900 */
[----:B--2---:R-:W-:Y:S01]  /*00d0*/  IMAD.WIDE R4, R7, 0x4, R4 ;  /* 0x0000000407047825 */ /* 0x004fe200078e0204 */
[----:B---3--:R-:W-:-:S04]  /*00e0*/  LOP3.LUT R0, RZ, R2, RZ, 0x33, !PT ;  /* 0x00000002ff007212 */ /* 0x008fc800078e33ff */
[----:B------:R-:W-:-:S05]  /*00f0*/  IADD3 R7, PT, PT, R0, UR6, RZ ;  /* 0x0000000600077c10 */ /* 0x000fca000fffe0ff */
[----:B------:R-:W-:Y:S01]  /*0100*/  STG.E desc[UR4][R4.64], R7 ;  /* 0x0000000704007986 */ /* 0x000fe2000c101904 */
[----:B------:R-:W-:Y:S05]  /*0110*/  EXIT ;  /* 0x000000000000794d */ /* 0x000fea0003800000 */
.L_x_0:
[----:B------:R-:W-:-:S00]  /*0120*/  BRA `(.L_x_0) ;  /* 0xfffffffc00fc7947 */ /* 0x000fc0000383ffff */
[----:B------:R-:W-:-:S00]  /*0130*/  NOP ;  /* 0x0000000000007918 */ /* 0x000fc00000000000 */
        /* <DEDUP_REMOVED lines=12> */
.L_x_1:


//--------------------- .nv.shared.reserved.0     --------------------------
	.section	.nv.shared.reserved.0,"aw",@nobits
	.weak		__nv_reservedSMEM_offset_0_alias
	.size		__nv_reservedSMEM_offset_0_alias, 0, 64
	.other		__nv_reservedSMEM_offset_0_alias,@"STO_CUDA_RESERVED_SHARED STV_DEFAULT"
__nv_reservedSMEM_offset_0_alias:
	.zero		0
	.zero		64


//--------------------- .nv.constant0._Z7reversePiS_i --------------------------
	.section	.nv.constant0._Z7reversePiS_i,"a",@progbits
	.sectionflags	@""
	.align	4
.nv.constant0._Z7reversePiS_i:
	.zero		916


//--------------------- SYMBOLS --------------------------

	.type		.nv.reservedSmem.offset0,@object
	.size		.nv.reservedSmem.offset0,0x4
